//
// Generated by NVIDIA NVVM Compiler
//
// Compiler Build ID: CL-36424714
// Cuda compilation tools, release 13.0, V13.0.88
// Based on NVVM 20.0.0
//

.version 9.0
.target sm_100
.address_size 64

	// .globl	_Z8mykernelv

.visible .entry _Z8mykernelv()
{


	ret;

}
	// .globl	_Z3addPiS_S_
.visible .entry _Z3addPiS_S_(
	.param .u64 .ptr .align 1 _Z3addPiS_S__param_0,
	.param .u64 .ptr .align 1 _Z3addPiS_S__param_1,
	.param .u64 .ptr .align 1 _Z3addPiS_S__param_2
)
{
	.reg .b32 	%r<8>;
	.reg .b64 	%rd<11>;

	ld.param.u64 	%rd1, [_Z3addPiS_S__param_0];
	ld.param.u64 	%rd2, [_Z3addPiS_S__param_1];
	ld.param.u64 	%rd3, [_Z3addPiS_S__param_2];
	cvta.to.global.u64 	%rd4, %rd3;
	cvta.to.global.u64 	%rd5, %rd2;
	cvta.to.global.u64 	%rd6, %rd1;
	mov.u32 	%r1, %tid.x;
	mov.u32 	%r2, %ctaid.x;
	mov.u32 	%r3, %ntid.x;
	mad.lo.s32 	%r4, %r2, %r3, %r1;
	mul.wide.s32 	%rd7, %r4, 4;
	add.s64 	%rd8, %rd6, %rd7;
	ld.global.u32 	%r5, [%rd8];
	add.s64 	%rd9, %rd5, %rd7;
	ld.global.u32 	%r6, [%rd9];
	add.s32 	%r7, %r6, %r5;
	add.s64 	%rd10, %rd4, %rd7;
	st.global.u32 	[%rd10], %r7;
	ret;

}


// ===== COMPILED SASS (sm_100) =====

	.target	sm_100

	.elftype	@"ET_EXEC"


//--------------------- .note.nv.tkinfo           --------------------------
	.section	.note.nv.tkinfo,"",@"SHT_NOTE"
	.sectionflags	@"SHF_NOTE_NV_TKINFO"
	.tkinfo
        /*0018*/ 	.word	0x00000002
        /*0030*/ 	.string	""
        /*0030*/ 	.string	"ptxas"
        /*0030*/ 	.string	"Cuda compilation tools, release 13.0, V13.0.88"
        /*0030*/ 	.string	"Build cuda_13.0.r13.0/compiler.36424714_0"
        /*0030*/ 	.string	"-arch sm_100 -m 64 "



//--------------------- .note.nv.cuinfo           --------------------------
	.section	.note.nv.cuinfo,"",@"SHT_NOTE"
	.sectionflags	@"SHF_NOTE_NV_CUINFO"
        /*0018*/ 	.short	0x0002
        /*001a*/ 	.short	0x0064
        /*001c*/ 	.short	0x0082
	.zero		2


//--------------------- .nv.info                  --------------------------
	.section	.nv.info,"",@"SHT_CUDA_INFO"
	.align	4


	//----- nvinfo : EIATTR_REGCOUNT
	.align		4
        /*0000*/ 	.byte	0x04, 0x2f
        /*0002*/ 	.short	(.L_1 - .L_0)
	.align		4
.L_0:
        /*0004*/ 	.word	index@(_Z8mykernelv)
        /*0008*/ 	.word	0x00000004


	//----- nvinfo : EIATTR_FRAME_SIZE
	.align		4
.L_1:
        /*000c*/ 	.byte	0x04, 0x11
        /*000e*/ 	.short	(.L_3 - .L_2)
	.align		4
.L_2:
        /*0010*/ 	.word	index@(_Z8mykernelv)
        /*0014*/ 	.word	0x00000000


	//----- nvinfo : EIATTR_REGCOUNT
	.align		4
.L_3:
        /*0018*/ 	.byte	0x04, 0x2f
        /*001a*/ 	.short	(.L_5 - .L_4)
	.align		4
.L_4:
        /*001c*/ 	.word	index@(_Z3addPiS_S_)
        /*0020*/ 	.word	0x0000000c


	//----- nvinfo : EIATTR_FRAME_SIZE
	.align		4
.L_5:
        /*0024*/ 	.byte	0x04, 0x11
        /*0026*/ 	.short	(.L_7 - .L_6)
	.align		4
.L_6:
        /*0028*/ 	.word	index@(_Z3addPiS_S_)
        /*002c*/ 	.word	0x00000000


	//----- nvinfo : EIATTR_MIN_STACK_SIZE
	.align		4
.L_7:
        /*0030*/ 	.byte	0x04, 0x12
        /*0032*/ 	.short	(.L_9 - .L_8)
	.align		4
.L_8:
        /*0034*/ 	.word	index@(_Z3addPiS_S_)
        /*0038*/ 	.word	0x00000000


	//----- nvinfo : EIATTR_MIN_STACK_SIZE
	.align		4
.L_9:
        /*003c*/ 	.byte	0x04, 0x12
        /*003e*/ 	.short	(.L_11 - .L_10)
	.align		4
.L_10:
        /*0040*/ 	.word	index@(_Z8mykernelv)
        /*0044*/ 	.word	0x00000000
.L_11:


//--------------------- .nv.compat                --------------------------
	.section	.nv.compat,"",@"SHT_CUDA_COMPAT_INFO"
	.align	4
        /*0000*/ 	.byte	0x02, 0x09, 0x00, 0x00, 0x02, 0x02, 0x01, 0x00, 0x02, 0x05, 0x05, 0x00, 0x03, 0x07, 0x01, 0x01
        /*0010*/ 	.byte	0x02, 0x03, 0x00, 0x00, 0x02, 0x06, 0x01, 0x00, 0x04, 0x0b, 0x08, 0x00, 0x09, 0x00, 0x00, 0x00
        /*0020*/ 	.byte	0x00, 0x00, 0x00, 0x00


//--------------------- .nv.info._Z3addPiS_S_     --------------------------
	.section	.nv.info._Z3addPiS_S_,"",@"SHT_CUDA_INFO"
	.sectionflags	@""
	.align	4


	//----- nvinfo : EIATTR_CUDA_API_VERSION
	.align		4
        /*0000*/ 	.byte	0x04, 0x37
        /*0002*/ 	.short	(.L_13 - .L_12)
.L_12:
        /*0004*/ 	.word	0x00000082


	//----- nvinfo : EIATTR_KPARAM_INFO
	.align		4
.L_13:
        /*0008*/ 	.byte	0x04, 0x17
        /*000a*/ 	.short	(.L_15 - .L_14)
.L_14:
        /*000c*/ 	.word	0x00000000
        /*0010*/ 	.short	0x0002
        /*0012*/ 	.short	0x0010
        /*0014*/ 	.byte	0x00, 0xf5, 0x21, 0x00


	//----- nvinfo : EIATTR_KPARAM_INFO
	.align		4
.L_15:
        /*0018*/ 	.byte	0x04, 0x17
        /*001a*/ 	.short	(.L_17 - .L_16)
.L_16:
        /*001c*/ 	.word	0x00000000
        /*0020*/ 	.short	0x0001
        /*0022*/ 	.short	0x0008
        /*0024*/ 	.byte	0x00, 0xf5, 0x21, 0x00


	//----- nvinfo : EIATTR_KPARAM_INFO
	.align		4
.L_17:
        /*0028*/ 	.byte	0x04, 0x17
        /*002a*/ 	.short	(.L_19 - .L_18)
.L_18:
        /*002c*/ 	.word	0x00000000
        /*0030*/ 	.short	0x0000
        /*0032*/ 	.short	0x0000
        /*0034*/ 	.byte	0x00, 0xf5, 0x21, 0x00


	//----- nvinfo : EIATTR_SPARSE_MMA_MASK
	.align		4
.L_19:
        /*0038*/ 	.byte	0x03, 0x50
        /*003a*/ 	.short	0x0000


	//----- nvinfo : EIATTR_MAXREG_COUNT
	.align		4
        /*003c*/ 	.byte	0x03, 0x1b
        /*003e*/ 	.short	0x00ff


	//----- nvinfo : EIATTR_MERCURY_ISA_VERSION
	.align		4
        /*0040*/ 	.byte	0x03, 0x5f
        /*0042*/ 	.short	0x0101


	//----- nvinfo : EIATTR_VRC_CTA_INIT_COUNT
	.align		4
        /*0044*/ 	.byte	0x02, 0x4a
	.zero		1
	.zero		1


	//----- nvinfo : EIATTR_EXIT_INSTR_OFFSETS
	.align		4
        /*0048*/ 	.byte	0x04, 0x1c
        /*004a*/ 	.short	(.L_21 - .L_20)


	//   ....[0]....
.L_20:
        /*004c*/ 	.word	0x00000100


	//----- nvinfo : EIATTR_CBANK_PARAM_SIZE
	.align		4
.L_21:
        /*0050*/ 	.byte	0x03, 0x19
        /*0052*/ 	.short	0x0018


	//----- nvinfo : EIATTR_PARAM_CBANK
	.align		4
        /*0054*/ 	.byte	0x04, 0x0a
        /*0056*/ 	.short	(.L_23 - .L_22)
	.align		4
.L_22:
        /*0058*/ 	.word	index@(.nv.constant0._Z3addPiS_S_)
        /*005c*/ 	.short	0x0380
        /*005e*/ 	.short	0x0018


	//----- nvinfo : EIATTR_SW_WAR
	.align		4
.L_23:
        /*0060*/ 	.byte	0x04, 0x36
        /*0062*/ 	.short	(.L_25 - .L_24)
.L_24:
        /*0064*/ 	.word	0x00000008
.L_25:


//--------------------- .nv.info._Z8mykernelv     --------------------------
	.section	.nv.info._Z8mykernelv,"",@"SHT_CUDA_INFO"
	.sectionflags	@""
	.align	4


	//----- nvinfo : EIATTR_CUDA_API_VERSION
	.align		4
        /*0000*/ 	.byte	0x04, 0x37
        /*0002*/ 	.short	(.L_27 - .L_26)
.L_26:
        /*0004*/ 	.word	0x00000082


	//----- nvinfo : EIATTR_SPARSE_MMA_MASK
	.align		4
.L_27:
        /*0008*/ 	.byte	0x03, 0x50
        /*000a*/ 	.short	0x0000


	//----- nvinfo : EIATTR_MAXREG_COUNT
	.align		4
        /*000c*/ 	.byte	0x03, 0x1b
        /*000e*/ 	.short	0x00ff


	//----- nvinfo : EIATTR_MERCURY_ISA_VERSION
	.align		4
        /*0010*/ 	.byte	0x03, 0x5f
        /*0012*/ 	.short	0x0101


	//----- nvinfo : EIATTR_VRC_CTA_INIT_COUNT
	.align		4
        /*0014*/ 	.byte	0x02, 0x4a
	.zero		1
	.zero		1


	//----- nvinfo : EIATTR_EXIT_INSTR_OFFSETS
	.align		4
        /*0018*/ 	.byte	0x04, 0x1c
        /*001a*/ 	.short	(.L_29 - .L_28)


	//   ....[0]....
.L_28:
        /*001c*/ 	.word	0x00000010


	//----- nvinfo : EIATTR_SW_WAR
	.align		4
.L_29:
        /*0020*/ 	.byte	0x04, 0x36
        /*0022*/ 	.short	(.L_31 - .L_30)
.L_30:
        /*0024*/ 	.word	0x00000008
.L_31:


//--------------------- .nv.callgraph             --------------------------
	.section	.nv.callgraph,"",@"SHT_CUDA_CALLGRAPH"
	.align	4
	.sectionentsize	8
	.align		4
        /*0000*/ 	.word	0x00000000
	.align		4
        /*0004*/ 	.word	0xffffffff
	.align		4
        /*0008*/ 	.word	0x00000000
	.align		4
        /*000c*/ 	.word	0xfffffffe
	.align		4
        /*0010*/ 	.word	0x00000000
	.align		4
        /*0014*/ 	.word	0xfffffffd
	.align		4
        /*0018*/ 	.word	0x00000000
	.align		4
        /*001c*/ 	.word	0xfffffffc


//--------------------- .text._Z3addPiS_S_        --------------------------
	.section	.text._Z3addPiS_S_,"ax",@progbits
	.align	128
        .global         _Z3addPiS_S_
        .type           _Z3addPiS_S_,@function
        .size           _Z3addPiS_S_,(.L_x_2 - _Z3addPiS_S_)
        .other          _Z3addPiS_S_,@"STO_CUDA_ENTRY STV_DEFAULT"
_Z3addPiS_S_:
.text._Z3addPiS_S_:
[----:B------:R-:W-:Y:S01]  /*0000*/  LDC R1, c[0x0][0x37c] ;  /* 0x0000df00ff017b82 */ /* 0x000fe20000000800 */
[----:B------:R-:W0:Y:S07]  /*0010*/  S2R R9, SR_TID.X ;  /* 0x0000000000097919 */ /* 0x000e2e0000002100 */
[----:B------:R-:W0:Y:S01]  /*0020*/  S2UR UR6, SR_CTAID.X ;  /* 0x00000000000679c3 */ /* 0x000e220000002500 */
[----:B------:R-:W1:Y:S07]  /*0030*/  LDCU.64 UR4, c[0x0][0x358] ;  /* 0x00006b00ff0477ac */ /* 0x000e6e0008000a00 */
[----:B------:R-:W0:Y:S08]  /*0040*/  LDC R0, c[0x0][0x360] ;  /* 0x0000d800ff007b82 */ /* 0x000e300000000800 */
[----:B------:R-:W2:Y:S08]  /*0050*/  LDC.64 R2, c[0x0][0x380] ;  /* 0x0000e000ff027b82 */ /* 0x000eb00000000a00 */
[----:B------:R-:W3:Y:S01]  /*0060*/  LDC.64 R4, c[0x0][0x388] ;  /* 0x0000e200ff047b82 */ /* 0x000ee20000000a00 */
[----:B0-----:R-:W-:-:S07]  /*0070*/  IMAD R9, R0, UR6, R9 ;  /* 0x0000000600097c24 */ /* 0x001fce000f8e0209 */
[----:B------:R-:W0:Y:S01]  /*0080*/  LDC.64 R6, c[0x0][0x390] ;  /* 0x0000e400ff067b82 */ /* 0x000e220000000a00 */
[----:B--2---:R-:W-:-:S06]  /*0090*/  IMAD.WIDE R2, R9, 0x4, R2 ;  /* 0x0000000409027825 */ /* 0x004fcc00078e0202 */
[----:B-1----:R-:W2:Y:S01]  /*00a0*/  LDG.E R2, desc[UR4][R2.64] ;  /* 0x0000000402027981 */ /* 0x002ea2000c1e1900 */
[----:B---3--:R-:W-:-:S06]  /*00b0*/  IMAD.WIDE R4, R9, 0x4, R4 ;  /* 0x0000000409047825 */ /* 0x008fcc00078e0204 */
[----:B------:R-:W2:Y:S01]  /*00c0*/  LDG.E R5, desc[UR4][R4.64] ;  /* 0x0000000404057981 */ /* 0x000ea2000c1e1900 */
[----:B0-----:R-:W-:Y:S01]  /*00d0*/  IMAD.WIDE R6, R9, 0x4, R6 ;  /* 0x0000000409067825 */ /* 0x001fe200078e0206 */
[----:B--2---:R-:W-:-:S05]  /*00e0*/  IADD3 R9, PT, PT, R2, R5, RZ ;  /* 0x0000000502097210 */ /* 0x004fca0007ffe0ff */
[----:B------:R-:W-:Y:S01]  /*00f0*/  STG.E desc[UR4][R6.64], R9 ;  /* 0x0000000906007986 */ /* 0x000fe2000c101904 */
[----:B------:R-:W-:Y:S05]  /*0100*/  EXIT ;  /* 0x000000000000794d */ /* 0x000fea0003800000 */
.L_x_0:
[----:B------:R-:W-:-:S00]  /*0110*/  BRA `(.L_x_0) ;  /* 0xfffffffc00fc7947 */ /* 0x000fc0000383ffff */
[----:B------:R-:W-:-:S00]  /*0120*/  NOP ;  /* 0x0000000000007918 */ /* 0x000fc00000000000 */
        /* <DEDUP_REMOVED lines=13> */
.L_x_2:


//--------------------- .text._Z8mykernelv        --------------------------
	.section	.text._Z8mykernelv,"ax",@progbits
	.align	128
        .global         _Z8mykernelv
        .type           _Z8mykernelv,@function
        .size           _Z8mykernelv,(.L_x_3 - _Z8mykernelv)
        .other          _Z8mykernelv,@"STO_CUDA_ENTRY STV_DEFAULT"
_Z8mykernelv:
.text._Z8mykernelv:
[----:B------:R-:W-:Y:S01]  /*0000*/  LDC R1, c[0x0][0x37c] ;  /* 0x0000df00ff017b82 */ /* 0x000fe20000000800 */
[----:B------:R-:W-:Y:S05]  /*0010*/  EXIT ;  /* 0x000000000000794d */ /* 0x000fea0003800000 */
.L_x_1:
        /* <DEDUP_REMOVED lines=14> */
.L_x_3:


//--------------------- .nv.shared.reserved.0     --------------------------
	.section	.nv.shared.reserved.0,"aw",@nobits
	.weak		__nv_reservedSMEM_offset_0_alias
	.size		__nv_reservedSMEM_offset_0_alias, 0, 64
	.other		__nv_reservedSMEM_offset_0_alias,@"STO_CUDA_RESERVED_SHARED STV_DEFAULT"
__nv_reservedSMEM_offset_0_alias:
	.zero		0
	.zero		64


//--------------------- .nv.constant0._Z3addPiS_S_ --------------------------
	.section	.nv.constant0._Z3addPiS_S_,"a",@progbits
	.sectionflags	@""
	.align	4
.nv.constant0._Z3addPiS_S_:
	.zero		920


//--------------------- .nv.constant0._Z8mykernelv --------------------------
	.section	.nv.constant0._Z8mykernelv,"a",@progbits
	.sectionflags	@""
	.align	4
.nv.constant0._Z8mykernelv:
	.zero		896


//--------------------- SYMBOLS --------------------------

	.type		.nv.reservedSmem.offset0,@object
	.size		.nv.reservedSmem.offset0,0x4
